	.headerflags	@"EF_CUDA_TEXMODE_UNIFIED EF_CUDA_64BIT_ADDRESS EF_CUDA_SM86 EF_CUDA_VIRTUAL_SM(EF_CUDA_SM86)"
	.elftype	@"ET_EXEC"


//--------------------- .nv.info                  --------------------------
	.section	.nv.info,"",@"SHT_CUDA_INFO"
	.align	4


	//----- nvinfo : EIATTR_REGCOUNT
	.align		4
        /*0000*/ 	.byte	0x04, 0x2f
        /*0002*/ 	.short	(.L_2 - .L_1)
	.align		4
.L_1:
        /*0004*/ 	.word	index@(triton_per_fused__to_copy_add_mul_native_layer_norm_native_layer_norm_backward_7)
        /*0008*/ 	.word	0x00000016


	//----- nvinfo : EIATTR_MIN_STACK_SIZE
	.align		4
.L_2:
        /*000c*/ 	.byte	0x04, 0x12
        /*000e*/ 	.short	(.L_4 - .L_3)
	.align		4
.L_3:
        /*0010*/ 	.word	index@(triton_per_fused__to_copy_add_mul_native_layer_norm_native_layer_norm_backward_7)
        /*0014*/ 	.word	0x00000000


	//----- nvinfo : EIATTR_FRAME_SIZE
	.align		4
.L_4:
        /*0018*/ 	.byte	0x04, 0x11
        /*001a*/ 	.short	(.L_6 - .L_5)
	.align		4
.L_5:
        /*001c*/ 	.word	index@(triton_per_fused__to_copy_add_mul_native_layer_norm_native_layer_norm_backward_7)
        /*0020*/ 	.word	0x00000000


	//----- nvinfo : EIATTR_MIN_STACK_SIZE
	.align		4
.L_6:
        /*0024*/ 	.byte	0x04, 0x12
        /*0026*/ 	.short	(.L_8 - .L_7)
	.align		4
.L_7:
        /*0028*/ 	.word	index@(triton_per_fused__to_copy_add_mul_native_layer_norm_native_layer_norm_backward_7)
        /*002c*/ 	.word	0x00000000
.L_8:


//--------------------- .nv.info.triton_per_fused__to_copy_add_mul_native_layer_norm_native_layer_norm_backward_7 --------------------------
	.section	.nv.info.triton_per_fused__to_copy_add_mul_native_layer_norm_native_layer_norm_backward_7,"",@"SHT_CUDA_INFO"
	.sectionflags	@""
	.align	4


	//----- nvinfo : EIATTR_CUDA_API_VERSION
	.align		4
        /*0000*/ 	.byte	0x04, 0x37
        /*0002*/ 	.short	(.L_10 - .L_9)
.L_9:
        /*0004*/ 	.word	0x0000007c


	//----- nvinfo : EIATTR_SW2861232_WAR
	.align		4
.L_10:
        /*0008*/ 	.byte	0x01, 0x35
	.zero		2


	//----- nvinfo : EIATTR_PARAM_CBANK
	.align		4
        /*000c*/ 	.byte	0x04, 0x0a
        /*000e*/ 	.short	(.L_12 - .L_11)
	.align		4
.L_11:
        /*0010*/ 	.word	index@(.nv.constant0.triton_per_fused__to_copy_add_mul_native_layer_norm_native_layer_norm_backward_7)
        /*0014*/ 	.short	0x0160
        /*0016*/ 	.short	0x0030


	//----- nvinfo : EIATTR_CBANK_PARAM_SIZE
	.align		4
.L_12:
        /*0018*/ 	.byte	0x03, 0x19
        /*001a*/ 	.short	0x0030


	//----- nvinfo : EIATTR_KPARAM_INFO
	.align		4
        /*001c*/ 	.byte	0x04, 0x17
        /*001e*/ 	.short	(.L_14 - .L_13)
.L_13:
        /*0020*/ 	.word	0x00000000
        /*0024*/ 	.short	0x0006
        /*0026*/ 	.short	0x0028
        /*0028*/ 	.byte	0x00, 0xf4, 0x21, 0x00


	//----- nvinfo : EIATTR_KPARAM_INFO
	.align		4
.L_14:
        /*002c*/ 	.byte	0x04, 0x17
        /*002e*/ 	.short	(.L_16 - .L_15)
.L_15:
        /*0030*/ 	.word	0x00000000
        /*0034*/ 	.short	0x0005
        /*0036*/ 	.short	0x0024
        /*0038*/ 	.byte	0x00, 0xf0, 0x11, 0x00


	//----- nvinfo : EIATTR_KPARAM_INFO
	.align		4
.L_16:
        /*003c*/ 	.byte	0x04, 0x17
        /*003e*/ 	.short	(.L_18 - .L_17)
.L_17:
        /*0040*/ 	.word	0x00000000
        /*0044*/ 	.short	0x0004
        /*0046*/ 	.short	0x0020
        /*0048*/ 	.byte	0x00, 0xf0, 0x11, 0x00


	//----- nvinfo : EIATTR_KPARAM_INFO
	.align		4
.L_18:
        /*004c*/ 	.byte	0x04, 0x17
        /*004e*/ 	.short	(.L_20 - .L_19)
.L_19:
        /*0050*/ 	.word	0x00000000
        /*0054*/ 	.short	0x0003
        /*0056*/ 	.short	0x0018
        /*0058*/ 	.byte	0x00, 0xf4, 0x21, 0x00


	//----- nvinfo : EIATTR_KPARAM_INFO
	.align		4
.L_20:
        /*005c*/ 	.byte	0x04, 0x17
        /*005e*/ 	.short	(.L_22 - .L_21)
.L_21:
        /*0060*/ 	.word	0x00000000
        /*0064*/ 	.short	0x0002
        /*0066*/ 	.short	0x0010
        /*0068*/ 	.byte	0x00, 0xf4, 0x21, 0x00


	//----- nvinfo : EIATTR_KPARAM_INFO
	.align		4
.L_22:
        /*006c*/ 	.byte	0x04, 0x17
        /*006e*/ 	.short	(.L_24 - .L_23)
.L_23:
        /*0070*/ 	.word	0x00000000
        /*0074*/ 	.short	0x0001
        /*0076*/ 	.short	0x0008
        /*0078*/ 	.byte	0x00, 0xf4, 0x21, 0x00


	//----- nvinfo : EIATTR_KPARAM_INFO
	.align		4
.L_24:
        /*007c*/ 	.byte	0x04, 0x17
        /*007e*/ 	.short	(.L_26 - .L_25)
.L_25:
        /*0080*/ 	.word	0x00000000
        /*0084*/ 	.short	0x0000
        /*0086*/ 	.short	0x0000
        /*0088*/ 	.byte	0x00, 0xf4, 0x21, 0x00


	//----- nvinfo : EIATTR_MAXREG_COUNT
	.align		4
.L_26:
        /*008c*/ 	.byte	0x03, 0x1b
        /*008e*/ 	.short	0x00ff


	//----- nvinfo : EIATTR_COOP_GROUP_MASK_REGIDS
	.align		4
        /*0090*/ 	.byte	0x04, 0x29
        /*0092*/ 	.short	(.L_28 - .L_27)


	//   ....[0]....
.L_27:
        /*0094*/ 	.word	0xffffffff


	//   ....[1]....
        /*0098*/ 	.word	0xffffffff


	//   ....[2]....
        /*009c*/ 	.word	0xffffffff


	//   ....[3]....
        /*00a0*/ 	.word	0xffffffff


	//   ....[4]....
        /*00a4*/ 	.word	0xffffffff


	//   ....[5]....
        /*00a8*/ 	.word	0xffffffff


	//   ....[6]....
        /*00ac*/ 	.word	0xffffffff


	//   ....[7]....
        /*00b0*/ 	.word	0xffffffff


	//   ....[8]....
        /*00b4*/ 	.word	0xffffffff


	//   ....[9]....
        /*00b8*/ 	.word	0xffffffff


	//   ....[10]....
        /*00bc*/ 	.word	0xffffffff


	//   ....[11]....
        /*00c0*/ 	.word	0xffffffff


	//   ....[12]....
        /*00c4*/ 	.word	0xffffffff


	//   ....[13]....
        /*00c8*/ 	.word	0xffffffff


	//   ....[14]....
        /*00cc*/ 	.word	0xffffffff


	//   ....[15]....
        /*00d0*/ 	.word	0xffffffff


	//----- nvinfo : EIATTR_COOP_GROUP_INSTR_OFFSETS
	.align		4
.L_28:
        /*00d4*/ 	.byte	0x04, 0x28
        /*00d6*/ 	.short	(.L_30 - .L_29)


	//   ....[0]....
.L_29:
        /*00d8*/ 	.word	0x000001a0


	//   ....[1]....
        /*00dc*/ 	.word	0x000001d0


	//   ....[2]....
        /*00e0*/ 	.word	0x000001f0


	//   ....[3]....
        /*00e4*/ 	.word	0x00000210


	//   ....[4]....
        /*00e8*/ 	.word	0x00000230


	//   ....[5]....
        /*00ec*/ 	.word	0x00000290


	//   ....[6]....
        /*00f0*/ 	.word	0x000002b0


	//   ....[7]....
        /*00f4*/ 	.word	0x000002d0


	//   ....[8]....
        /*00f8*/ 	.word	0x000003c0


	//   ....[9]....
        /*00fc*/ 	.word	0x000003f0


	//   ....[10]....
        /*0100*/ 	.word	0x00000410


	//   ....[11]....
        /*0104*/ 	.word	0x00000430


	//   ....[12]....
        /*0108*/ 	.word	0x00000450


	//   ....[13]....
        /*010c*/ 	.word	0x000004d0


	//   ....[14]....
        /*0110*/ 	.word	0x000004f0


	//   ....[15]....
        /*0114*/ 	.word	0x00000510


	//----- nvinfo : EIATTR_EXIT_INSTR_OFFSETS
	.align		4
.L_30:
        /*0118*/ 	.byte	0x04, 0x1c
        /*011a*/ 	.short	(.L_32 - .L_31)


	//   ....[0]....
.L_31:
        /*011c*/ 	.word	0x00000660


	//   ....[1]....
        /*0120*/ 	.word	0x00000690


	//----- nvinfo : EIATTR_REQNTID
	.align		4
.L_32:
        /*0124*/ 	.byte	0x04, 0x10
        /*0126*/ 	.short	(.L_34 - .L_33)
.L_33:
        /*0128*/ 	.word	0x00000100
        /*012c*/ 	.word	0x00000001
        /*0130*/ 	.word	0x00000001
.L_34:


//--------------------- .nv.callgraph             --------------------------
	.section	.nv.callgraph,"",@"SHT_CUDA_CALLGRAPH"
	.align	4
	.sectionentsize	8
	.align		4
        /*0000*/ 	.word	0x00000000
	.align		4
        /*0004*/ 	.word	0xffffffff
	.align		4
        /*0008*/ 	.word	0x00000000
	.align		4
        /*000c*/ 	.word	0xfffffffe
	.align		4
        /*0010*/ 	.word	0x00000000
	.align		4
        /*0014*/ 	.word	0xfffffffd
	.align		4
        /*0018*/ 	.word	0x00000000
	.align		4
        /*001c*/ 	.word	0xfffffffc


//--------------------- .nv.rel.action            --------------------------
	.section	.nv.rel.action,"",@"SHT_CUDA_RELOCINFO"
	.align	8
	.sectionentsize	8
        /*0000*/ 	.byte	0x73, 0x00, 0x00, 0x00, 0x00, 0x00, 0x00, 0x00, 0x00, 0x00, 0x00, 0x11, 0x25, 0x00, 0x05, 0x36


//--------------------- .nv.constant4             --------------------------
	.section	.nv.constant4,"a",@progbits
	.align	8
	.align		8
.nv.constant4:
        /*0000*/ 	.dword	_$_str


//--------------------- .nv.constant0.triton_per_fused__to_copy_add_mul_native_layer_norm_native_layer_norm_backward_7 --------------------------
	.section	.nv.constant0.triton_per_fused__to_copy_add_mul_native_layer_norm_native_layer_norm_backward_7,"a",@progbits
	.sectionflags	@""
	.align	4
.nv.constant0.triton_per_fused__to_copy_add_mul_native_layer_norm_native_layer_norm_backward_7:
	.zero		400


//--------------------- .text.triton_per_fused__to_copy_add_mul_native_layer_norm_native_layer_norm_backward_7 --------------------------
	.section	.text.triton_per_fused__to_copy_add_mul_native_layer_norm_native_layer_norm_backward_7,"ax",@progbits
	.sectionflags	@"SHF_BARRIERS=1"
	.sectioninfo	@"SHI_REGISTERS=22"
	.align	128
        .global         triton_per_fused__to_copy_add_mul_native_layer_norm_native_layer_norm_backward_7
        .type           triton_per_fused__to_copy_add_mul_native_layer_norm_native_layer_norm_backward_7,@function
        .size           triton_per_fused__to_copy_add_mul_native_layer_norm_native_layer_norm_backward_7,(.L_x_1 - triton_per_fused__to_copy_add_mul_native_layer_norm_native_layer_norm_backward_7)
        .other          triton_per_fused__to_copy_add_mul_native_layer_norm_native_layer_norm_backward_7,@"STO_CUDA_ENTRY STV_DEFAULT"
triton_per_fused__to_copy_add_mul_native_layer_norm_native_layer_norm_backward_7:
.text.triton_per_fused__to_copy_add_mul_native_layer_norm_native_layer_norm_backward_7:
[----:B------:R-:W-:Y:S02]  /*0000*/  MOV R1, c[0x0][0x28] ;  /* 0x00000a0000017a02 */ /* 0x000fe40000000f00 */
[----:B------:R-:W0:Y:S01]  /*0010*/  S2R R5, SR_TID.X ;  /* 0x0000000000057919 */ /* 0x000e220000002100 */
[----:B------:R-:W-:Y:S01]  /*0020*/  MOV R9, 0x2 ;  /* 0x0000000200097802 */ /* 0x000fe20000000f00 */
[----:B------:R-:W-:Y:S02]  /*0030*/  ULDC.64 UR4, c[0x0][0x118] ;  /* 0x0000460000047ab9 */ /* 0x000fe40000000a00 */
[----:B------:R-:W1:Y:S01]  /*0040*/  S2R R12, SR_CTAID.X ;  /* 0x00000000000c7919 */ /* 0x000e620000002500 */
[----:B0-----:R-:W-:-:S04]  /*0050*/  SHF.L.U32 R0, R5, 0x2, RZ ;  /* 0x0000000205007819 */ /* 0x001fc800000006ff */
[----:B------:R-:W-:-:S04]  /*0060*/  LOP3.LUT R3, R0, 0x3fc, RZ, 0xc0, !PT ;  /* 0x000003fc00037812 */ /* 0x000fc800078ec0ff */
[----:B------:R-:W-:Y:S01]  /*0070*/  ISETP.GE.U32.AND P1, PT, R3, 0x300, PT ;  /* 0x000003000300780c */ /* 0x000fe20003f26070 */
[----:B-1----:R-:W-:Y:S02]  /*0080*/  IMAD R6, R12, 0x300, R3 ;  /* 0x000003000c067824 */ /* 0x002fe400078e0203 */
[----:B------:R-:W-:Y:S02]  /*0090*/  CS2R R2, SRZ ;  /* 0x0000000000027805 */ /* 0x000fe4000001ff00 */
[----:B------:R-:W-:-:S08]  /*00a0*/  IMAD.WIDE R8, R6, R9, c[0x0][0x160] ;  /* 0x0000580006087625 */ /* 0x000fd000078e0209 */
[----:B------:R-:W2:Y:S01]  /*00b0*/  @!P1 LDG.E.64 R2, [R8.64] ;  /* 0x0000000408029981 */ /* 0x000ea2000c1e1b00 */
[C---:B------:R-:W-:Y:S02]  /*00c0*/  LOP3.LUT P2, RZ, R5.reuse, 0x1f, RZ, 0xc0, !PT ;  /* 0x0000001f05ff7812 */ /* 0x040fe4000784c0ff */
[C---:B------:R-:W-:Y:S02]  /*00d0*/  ISETP.GE.AND P3, PT, R5.reuse, 0x8, PT ;  /* 0x000000080500780c */ /* 0x040fe40003f66270 */
[----:B------:R-:W-:-:S04]  /*00e0*/  LOP3.LUT P0, RZ, R5, 0x7, RZ, 0xc0, !PT ;  /* 0x0000000705ff7812 */ /* 0x000fc8000780c0ff */
[----:B------:R-:W-:Y:S02]  /*00f0*/  ISETP.LT.AND P0, PT, R5, 0x8, !P0 ;  /* 0x000000080500780c */ /* 0x000fe40004701270 */
[C---:B--2---:R-:W-:Y:S02]  /*0100*/  PRMT R0, R2.reuse, 0x7632, R0 ;  /* 0x0000763202007816 */ /* 0x044fe40000000000 */
[----:B------:R-:W-:Y:S02]  /*0110*/  SHF.L.U32 R16, R2, 0x10, RZ ;  /* 0x0000001002107819 */ /* 0x000fe400000006ff */
[----:B------:R-:W-:Y:S02]  /*0120*/  SHF.L.U32 R18, R0, 0x10, RZ ;  /* 0x0000001000127819 */ /* 0x000fe400000006ff */
[C---:B------:R-:W-:Y:S02]  /*0130*/  PRMT R2, R3.reuse, 0x7632, R2 ;  /* 0x0000763203027816 */ /* 0x040fe40000000002 */
[----:B------:R-:W-:Y:S01]  /*0140*/  SHF.L.U32 R15, R3, 0x10, RZ ;  /* 0x00000010030f7819 */ /* 0x000fe200000006ff */
[----:B------:R-:W-:Y:S01]  /*0150*/  FADD R0, R16, R18 ;  /* 0x0000001210007221 */ /* 0x000fe20000000000 */
[----:B------:R-:W-:-:S03]  /*0160*/  SHF.L.U32 R2, R2, 0x10, RZ ;  /* 0x0000001002027819 */ /* 0x000fc600000006ff */
[----:B------:R-:W-:-:S04]  /*0170*/  FADD R3, R15, R0 ;  /* 0x000000000f037221 */ /* 0x000fc80000000000 */
[----:B------:R-:W-:-:S05]  /*0180*/  FADD R3, R2, R3 ;  /* 0x0000000302037221 */ /* 0x000fca0000000000 */
[----:B------:R-:W-:-:S05]  /*0190*/  FSEL R3, R3, RZ, !P1 ;  /* 0x000000ff03037208 */ /* 0x000fca0004800000 */
[----:B------:R-:W0:Y:S02]  /*01a0*/  SHFL.BFLY PT, R0, R3, 0x10, 0x1f ;  /* 0x0e001f0003007f89 */ /* 0x000e2400000e0000 */
[----:B0-----:R-:W-:Y:S01]  /*01b0*/  FADD R0, R3, R0 ;  /* 0x0000000003007221 */ /* 0x001fe20000000000 */
[----:B------:R-:W-:-:S04]  /*01c0*/  SHF.R.U32.HI R3, RZ, 0x3, R5 ;  /* 0x00000003ff037819 */ /* 0x000fc80000011605 */
[----:B------:R-:W0:Y:S02]  /*01d0*/  SHFL.BFLY PT, R9, R0, 0x8, 0x1f ;  /* 0x0d001f0000097f89 */ /* 0x000e2400000e0000 */
[----:B0-----:R-:W-:-:S05]  /*01e0*/  FADD R9, R0, R9 ;  /* 0x0000000900097221 */ /* 0x001fca0000000000 */
[----:B------:R-:W0:Y:S02]  /*01f0*/  SHFL.BFLY PT, R4, R9, 0x4, 0x1f ;  /* 0x0c801f0009047f89 */ /* 0x000e2400000e0000 */
[----:B0-----:R-:W-:-:S05]  /*0200*/  FADD R4, R9, R4 ;  /* 0x0000000409047221 */ /* 0x001fca0000000000 */
[----:B------:R-:W0:Y:S02]  /*0210*/  SHFL.BFLY PT, R11, R4, 0x2, 0x1f ;  /* 0x0c401f00040b7f89 */ /* 0x000e2400000e0000 */
[----:B0-----:R-:W-:-:S05]  /*0220*/  FADD R11, R4, R11 ;  /* 0x0000000b040b7221 */ /* 0x001fca0000000000 */
[----:B------:R-:W0:Y:S02]  /*0230*/  SHFL.BFLY PT, R8, R11, 0x1, 0x1f ;  /* 0x0c201f000b087f89 */ /* 0x000e2400000e0000 */
[----:B0-----:R-:W-:Y:S01]  /*0240*/  FADD R13, R11, R8 ;  /* 0x000000080b0d7221 */ /* 0x001fe20000000000 */
[----:B------:R-:W-:-:S05]  /*0250*/  LOP3.LUT R8, R3, 0x1c, RZ, 0xc0, !PT ;  /* 0x0000001c03087812 */ /* 0x000fca00078ec0ff */
[----:B------:R-:W-:Y:S04]  /*0260*/  @!P2 STS [R8], R13 ;  /* 0x0000000d0800a388 */ /* 0x000fe80000000800 */
[----:B------:R-:W-:Y:S06]  /*0270*/  BAR.SYNC.DEFER_BLOCKING 0x0 ;  /* 0x0000000000007b1d */ /* 0x000fec0000010000 */
[----:B------:R-:W0:Y:S04]  /*0280*/  @!P3 LDS R10, [R5.X4] ;  /* 0x00000000050ab984 */ /* 0x000e280000004800 */
[----:B0-----:R-:W0:Y:S02]  /*0290*/  SHFL.BFLY PT, R3, R10, 0x4, 0x1f ;  /* 0x0c801f000a037f89 */ /* 0x001e2400000e0000 */
[----:B0-----:R-:W-:-:S05]  /*02a0*/  FADD R0, R10, R3 ;  /* 0x000000030a007221 */ /* 0x001fca0000000000 */
[----:B------:R-:W0:Y:S02]  /*02b0*/  SHFL.BFLY PT, R3, R0, 0x2, 0x1f ;  /* 0x0c401f0000037f89 */ /* 0x000e2400000e0000 */
[----:B0-----:R-:W-:-:S05]  /*02c0*/  FADD R9, R0, R3 ;  /* 0x0000000300097221 */ /* 0x001fca0000000000 */
[----:B------:R-:W0:Y:S02]  /*02d0*/  SHFL.BFLY PT, R4, R9, 0x1, 0x1f ;  /* 0x0c201f0009047f89 */ /* 0x000e2400000e0000 */
[----:B0-----:R-:W-:-:S05]  /*02e0*/  FADD R14, R9, R4 ;  /* 0x00000004090e7221 */ /* 0x001fca0000000000 */
[----:B------:R-:W-:Y:S04]  /*02f0*/  @P0 STS [R5.X4], R14 ;  /* 0x0000000e05000388 */ /* 0x000fe80000004800 */
[----:B------:R-:W-:Y:S06]  /*0300*/  BAR.SYNC.DEFER_BLOCKING 0x0 ;  /* 0x0000000000007b1d */ /* 0x000fec0000010000 */
[----:B------:R-:W0:Y:S02]  /*0310*/  LDS R3, [RZ] ;  /* 0x00000000ff037984 */ /* 0x000e240000000800 */
[----:B0-----:R-:W-:-:S04]  /*0320*/  FADD R11, RZ, R3 ;  /* 0x00000003ff0b7221 */ /* 0x001fc80000000000 */
[C---:B------:R-:W-:Y:S01]  /*0330*/  FFMA R3, R11.reuse, -0.001302083372138440609, R18 ;  /* 0xbaaaaaab0b037823 */ /* 0x040fe20000000012 */
[C---:B------:R-:W-:Y:S01]  /*0340*/  FFMA R4, R11.reuse, -0.001302083372138440609, R16 ;  /* 0xbaaaaaab0b047823 */ /* 0x040fe20000000010 */
[C---:B------:R-:W-:Y:S01]  /*0350*/  FFMA R0, R11.reuse, -0.001302083372138440609, R15 ;  /* 0xbaaaaaab0b007823 */ /* 0x040fe2000000000f */
[----:B------:R-:W-:Y:S01]  /*0360*/  FFMA R2, R11, -0.001302083372138440609, R2 ;  /* 0xbaaaaaab0b027823 */ /* 0x000fe20000000002 */
[----:B------:R-:W-:-:S04]  /*0370*/  FMUL R13, R3, R3 ;  /* 0x00000003030d7220 */ /* 0x000fc80000400000 */
[----:B------:R-:W-:-:S04]  /*0380*/  FFMA R13, R4, R4, R13 ;  /* 0x00000004040d7223 */ /* 0x000fc8000000000d */
[----:B------:R-:W-:-:S04]  /*0390*/  FFMA R13, R0, R0, R13 ;  /* 0x00000000000d7223 */ /* 0x000fc8000000000d */
[----:B------:R-:W-:-:S05]  /*03a0*/  FFMA R13, R2, R2, R13 ;  /* 0x00000002020d7223 */ /* 0x000fca000000000d */
[----:B------:R-:W-:-:S05]  /*03b0*/  FSEL R13, R13, RZ, !P1 ;  /* 0x000000ff0d0d7208 */ /* 0x000fca0004800000 */
[----:B------:R-:W0:Y:S02]  /*03c0*/  SHFL.BFLY PT, R10, R13, 0x10, 0x1f ;  /* 0x0e001f000d0a7f89 */ /* 0x000e2400000e0000 */
[----:B0-----:R-:W-:Y:S01]  /*03d0*/  FADD R10, R13, R10 ;  /* 0x0000000a0d0a7221 */ /* 0x001fe20000000000 */
[----:B------:R-:W-:-:S04]  /*03e0*/  MOV R13, 0x4 ;  /* 0x00000004000d7802 */ /* 0x000fc80000000f00 */
[----:B------:R-:W0:Y:S02]  /*03f0*/  SHFL.BFLY PT, R9, R10, 0x8, 0x1f ;  /* 0x0d001f000a097f89 */ /* 0x000e2400000e0000 */
[----:B0-----:R-:W-:-:S05]  /*0400*/  FADD R9, R10, R9 ;  /* 0x000000090a097221 */ /* 0x001fca0000000000 */
[----:B------:R-:W0:Y:S02]  /*0410*/  SHFL.BFLY PT, R14, R9, 0x4, 0x1f ;  /* 0x0c801f00090e7f89 */ /* 0x000e2400000e0000 */
[----:B0-----:R-:W-:-:S05]  /*0420*/  FADD R14, R9, R14 ;  /* 0x0000000e090e7221 */ /* 0x001fca0000000000 */
[----:B------:R-:W0:Y:S02]  /*0430*/  SHFL.BFLY PT, R11, R14, 0x2, 0x1f ;  /* 0x0c401f000e0b7f89 */ /* 0x000e2400000e0000 */
[----:B0-----:R-:W-:-:S05]  /*0440*/  FADD R11, R14, R11 ;  /* 0x0000000b0e0b7221 */ /* 0x001fca0000000000 */
[----:B------:R-:W0:Y:S02]  /*0450*/  SHFL.BFLY PT, R16, R11, 0x1, 0x1f ;  /* 0x0c201f000b107f89 */ /* 0x000e2400000e0000 */
[----:B0-----:R-:W-:Y:S02]  /*0460*/  FADD R15, R11, R16 ;  /* 0x000000100b0f7221 */ /* 0x001fe40000000000 */
[----:B------:R-:W-:Y:S01]  /*0470*/  BAR.SYNC.DEFER_BLOCKING 0x0 ;  /* 0x0000000000007b1d */ /* 0x000fe20000010000 */
[----:B------:R-:W-:Y:S01]  /*0480*/  MOV R11, 0x3aaaaaab ;  /* 0x3aaaaaab000b7802 */ /* 0x000fe20000000f00 */
[----:B------:R-:W-:-:S04]  /*0490*/  IMAD.WIDE R16, R6, R13, c[0x0][0x170] ;  /* 0x00005c0006107625 */ /* 0x000fc800078e020d */
        /* <DEDUP_REMOVED lines=8> */
[----:B0-----:R-:W-:Y:S01]  /*0520*/  FADD R18, R9, R14 ;  /* 0x0000000e09127221 */ /* 0x001fe20000000000 */
[----:B------:R-:W-:-:S04]  /*0530*/  IMAD.WIDE R14, R6, R13, c[0x0][0x168] ;  /* 0x00005a00060e7625 */ /* 0x000fc800078e020d */
[----:B------:R-:W-:Y:S04]  /*0540*/  @P0 STS [R5.X4], R18 ;  /* 0x0000001205000388 */ /* 0x000fe80000004800 */
[----:B------:R-:W-:Y:S01]  /*0550*/  BAR.SYNC.DEFER_BLOCKING 0x0 ;  /* 0x0000000000007b1d */ /* 0x000fe20000010000 */
[----:B------:R-:W-:Y:S01]  /*0560*/  LOP3.LUT P0, RZ, R5, 0xff, RZ, 0xc0, !PT ;  /* 0x000000ff05ff7812 */ /* 0x000fe2000780c0ff */
[----:B------:R-:W-:-:S04]  /*0570*/  IMAD.WIDE R12, R12, R13, c[0x0][0x178] ;  /* 0x00005e000c0c7625 */ /* 0x000fc800078e020d */
[----:B------:R-:W0:Y:S02]  /*0580*/  LDS R8, [RZ] ;  /* 0x00000000ff087984 */ /* 0x000e240000000800 */
[----:B0-----:R-:W-:-:S04]  /*0590*/  FADD R8, RZ, R8 ;  /* 0x00000008ff087221 */ /* 0x001fc80000000000 */
[----:B------:R-:W-:-:S04]  /*05a0*/  FFMA R7, R8, R11, 9.9999999747524270788e-07 ;  /* 0x358637bd08077423 */ /* 0x000fc8000000000b */
[----:B------:R-:W0:Y:S02]  /*05b0*/  MUFU.RSQ R19, R7 ;  /* 0x0000000700137308 */ /* 0x000e240000001400 */
[-C--:B0-----:R-:W-:Y:S01]  /*05c0*/  FMUL R8, R4, R19.reuse ;  /* 0x0000001304087220 */ /* 0x081fe20000400000 */
[CC--:B------:R-:W-:Y:S01]  /*05d0*/  FMUL R9, R3.reuse, R19.reuse ;  /* 0x0000001303097220 */ /* 0x0c0fe20000400000 */
[-C--:B------:R-:W-:Y:S01]  /*05e0*/  FMUL R10, R0, R19.reuse ;  /* 0x00000013000a7220 */ /* 0x080fe20000400000 */
[-C--:B------:R-:W-:Y:S01]  /*05f0*/  FMUL R11, R2, R19.reuse ;  /* 0x00000013020b7220 */ /* 0x080fe20000400000 */
[-C--:B------:R-:W-:Y:S01]  /*0600*/  FFMA R4, R4, R19.reuse, RZ ;  /* 0x0000001304047223 */ /* 0x080fe200000000ff */
[-C--:B------:R-:W-:Y:S01]  /*0610*/  FFMA R5, R3, R19.reuse, RZ ;  /* 0x0000001303057223 */ /* 0x080fe200000000ff */
[-C--:B------:R-:W-:Y:S01]  /*0620*/  FFMA R6, R0, R19.reuse, RZ ;  /* 0x0000001300067223 */ /* 0x080fe200000000ff */
[----:B------:R-:W-:Y:S01]  /*0630*/  FFMA R7, R2, R19, RZ ;  /* 0x0000001302077223 */ /* 0x000fe200000000ff */
[----:B------:R0:W-:Y:S04]  /*0640*/  @!P1 STG.E.128 [R14.64], R8 ;  /* 0x000000080e009986 */ /* 0x0001e8000c101d04 */
[----:B------:R0:W-:Y:S01]  /*0650*/  @!P1 STG.E.128 [R16.64], R4 ;  /* 0x0000000410009986 */ /* 0x0001e2000c101d04 */
[----:B------:R-:W-:Y:S05]  /*0660*/  @P0 EXIT ;  /* 0x000000000000094d */ /* 0x000fea0003800000 */
[----:B------:R-:W-:-:S05]  /*0670*/  FMUL R19, R19, 0.001302083372138440609 ;  /* 0x3aaaaaab13137820 */ /* 0x000fca0000400000 */
[----:B------:R-:W-:Y:S01]  /*0680*/  STG.E [R12.64], R19 ;  /* 0x000000130c007986 */ /* 0x000fe2000c101904 */
[----:B------:R-:W-:Y:S05]  /*0690*/  EXIT ;  /* 0x000000000000794d */ /* 0x000fea0003800000 */
.L_x_0:
[----:B------:R-:W-:-:S00]  /*06a0*/  BRA `(.L_x_0) ;  /* 0xfffffff000007947 */ /* 0x000fc0000383ffff */
[----:B------:R-:W-:-:S00]  /*06b0*/  NOP ;  /* 0x0000000000007918 */ /* 0x000fc00000000000 */
        /* <DEDUP_REMOVED lines=12> */
.L_x_1:


//--------------------- .nv.global.init           --------------------------
	.section	.nv.global.init,"aw",@progbits
.nv.global.init:
	.type		_$_str,@object
	.size		_$_str,(.L_0 - _$_str)
_$_str:
        /*0000*/ 	.byte	0x5f, 0x5f, 0x43, 0x55, 0x44, 0x41, 0x5f, 0x46, 0x54, 0x5a, 0x00
.L_0:


//--------------------- .nv.shared.triton_per_fused__to_copy_add_mul_native_layer_norm_native_layer_norm_backward_7 --------------------------
	.section	.nv.shared.triton_per_fused__to_copy_add_mul_native_layer_norm_native_layer_norm_backward_7,"aw",@nobits
	.sectionflags	@""
	.align	16
